//
// Generated by NVIDIA NVVM Compiler
//
// Compiler Build ID: CL-36424714
// Cuda compilation tools, release 13.0, V13.0.88
// Based on NVVM 20.0.0
//

.version 9.0
.target sm_100
.address_size 64

	// .globl	_Z23matrix_transpose_kernelILi32EEvPKfPfii
// _ZZ23matrix_transpose_kernelILi32EEvPKfPfiiE4smem has been demoted

.visible .entry _Z23matrix_transpose_kernelILi32EEvPKfPfii(
	.param .u64 .ptr .align 1 _Z23matrix_transpose_kernelILi32EEvPKfPfii_param_0,
	.param .u64 .ptr .align 1 _Z23matrix_transpose_kernelILi32EEvPKfPfii_param_1,
	.param .u32 _Z23matrix_transpose_kernelILi32EEvPKfPfii_param_2,
	.param .u32 _Z23matrix_transpose_kernelILi32EEvPKfPfii_param_3
)
{
	.reg .pred 	%p<7>;
	.reg .b32 	%r<26>;
	.reg .b32 	%f<3>;
	.reg .b64 	%rd<9>;
	// demoted variable
	.shared .align 4 .b8 _ZZ23matrix_transpose_kernelILi32EEvPKfPfiiE4smem[4224];
	ld.param.u64 	%rd1, [_Z23matrix_transpose_kernelILi32EEvPKfPfii_param_0];
	ld.param.u64 	%rd2, [_Z23matrix_transpose_kernelILi32EEvPKfPfii_param_1];
	ld.param.u32 	%r10, [_Z23matrix_transpose_kernelILi32EEvPKfPfii_param_2];
	ld.param.u32 	%r9, [_Z23matrix_transpose_kernelILi32EEvPKfPfii_param_3];
	mov.u32 	%r1, %tid.y;
	mov.u32 	%r2, %tid.x;
	mov.u32 	%r11, %ctaid.x;
	mov.u32 	%r12, %ctaid.y;
	shl.b32 	%r3, %r11, 5;
	shl.b32 	%r4, %r12, 5;
	add.s32 	%r13, %r3, %r2;
	add.s32 	%r14, %r4, %r1;
	mad.lo.s32 	%r5, %r9, %r14, %r13;
	setp.ge.s32 	%p1, %r13, %r9;
	setp.ge.s32 	%p2, %r14, %r10;
	or.pred  	%p3, %p1, %p2;
	@%p3 bra 	$L__BB0_2;
	cvta.to.global.u64 	%rd3, %rd1;
	mul.wide.s32 	%rd4, %r5, 4;
	add.s64 	%rd5, %rd3, %rd4;
	ld.global.f32 	%f1, [%rd5];
	mov.u32 	%r16, _ZZ23matrix_transpose_kernelILi32EEvPKfPfiiE4smem;
	mad.lo.s32 	%r17, %r1, 132, %r16;
	shl.b32 	%r18, %r2, 2;
	add.s32 	%r19, %r17, %r18;
	st.shared.f32 	[%r19], %f1;
$L__BB0_2:
	bar.sync 	0;
	add.s32 	%r6, %r3, %r1;
	setp.ge.s32 	%p4, %r6, %r9;
	add.s32 	%r20, %r4, %r2;
	setp.ge.s32 	%p5, %r20, %r10;
	or.pred  	%p6, %p4, %p5;
	@%p6 bra 	$L__BB0_4;
	mov.u32 	%r21, _ZZ23matrix_transpose_kernelILi32EEvPKfPfiiE4smem;
	mad.lo.s32 	%r22, %r2, 132, %r21;
	shl.b32 	%r23, %r1, 2;
	add.s32 	%r24, %r22, %r23;
	ld.shared.f32 	%f2, [%r24];
	mad.lo.s32 	%r25, %r10, %r6, %r20;
	cvta.to.global.u64 	%rd6, %rd2;
	mul.wide.u32 	%rd7, %r25, 4;
	add.s64 	%rd8, %rd6, %rd7;
	st.global.f32 	[%rd8], %f2;
$L__BB0_4:
	ret;

}


// ===== COMPILED SASS (sm_100) =====

	.target	sm_100

	.elftype	@"ET_EXEC"


//--------------------- .note.nv.tkinfo           --------------------------
	.section	.note.nv.tkinfo,"",@"SHT_NOTE"
	.sectionflags	@"SHF_NOTE_NV_TKINFO"
	.tkinfo
        /*0018*/ 	.word	0x00000002
        /*0030*/ 	.string	""
        /*0030*/ 	.string	"ptxas"
        /*0030*/ 	.string	"Cuda compilation tools, release 13.0, V13.0.88"
        /*0030*/ 	.string	"Build cuda_13.0.r13.0/compiler.36424714_0"
        /*0030*/ 	.string	"-arch sm_100 -m 64 "



//--------------------- .note.nv.cuinfo           --------------------------
	.section	.note.nv.cuinfo,"",@"SHT_NOTE"
	.sectionflags	@"SHF_NOTE_NV_CUINFO"
        /*0018*/ 	.short	0x0002
        /*001a*/ 	.short	0x0064
        /*001c*/ 	.short	0x0082
	.zero		2


//--------------------- .nv.info                  --------------------------
	.section	.nv.info,"",@"SHT_CUDA_INFO"
	.align	4


	//----- nvinfo : EIATTR_REGCOUNT
	.align		4
        /*0000*/ 	.byte	0x04, 0x2f
        /*0002*/ 	.short	(.L_1 - .L_0)
	.align		4
.L_0:
        /*0004*/ 	.word	index@(_Z23matrix_transpose_kernelILi32EEvPKfPfii)
        /*0008*/ 	.word	0x0000000e


	//----- nvinfo : EIATTR_FRAME_SIZE
	.align		4
.L_1:
        /*000c*/ 	.byte	0x04, 0x11
        /*000e*/ 	.short	(.L_3 - .L_2)
	.align		4
.L_2:
        /*0010*/ 	.word	index@(_Z23matrix_transpose_kernelILi32EEvPKfPfii)
        /*0014*/ 	.word	0x00000000


	//----- nvinfo : EIATTR_MIN_STACK_SIZE
	.align		4
.L_3:
        /*0018*/ 	.byte	0x04, 0x12
        /*001a*/ 	.short	(.L_5 - .L_4)
	.align		4
.L_4:
        /*001c*/ 	.word	index@(_Z23matrix_transpose_kernelILi32EEvPKfPfii)
        /*0020*/ 	.word	0x00000000
.L_5:


//--------------------- .nv.compat                --------------------------
	.section	.nv.compat,"",@"SHT_CUDA_COMPAT_INFO"
	.align	4
        /*0000*/ 	.byte	0x02, 0x09, 0x00, 0x00, 0x02, 0x02, 0x01, 0x00, 0x02, 0x05, 0x05, 0x00, 0x03, 0x07, 0x01, 0x01
        /*0010*/ 	.byte	0x02, 0x03, 0x00, 0x00, 0x02, 0x06, 0x01, 0x00, 0x04, 0x0b, 0x08, 0x00, 0x09, 0x00, 0x00, 0x00
        /*0020*/ 	.byte	0x00, 0x00, 0x00, 0x00


//--------------------- .nv.info._Z23matrix_transpose_kernelILi32EEvPKfPfii --------------------------
	.section	.nv.info._Z23matrix_transpose_kernelILi32EEvPKfPfii,"",@"SHT_CUDA_INFO"
	.sectionflags	@""
	.align	4


	//----- nvinfo : EIATTR_CUDA_API_VERSION
	.align		4
        /*0000*/ 	.byte	0x04, 0x37
        /*0002*/ 	.short	(.L_7 - .L_6)
.L_6:
        /*0004*/ 	.word	0x00000082


	//----- nvinfo : EIATTR_KPARAM_INFO
	.align		4
.L_7:
        /*0008*/ 	.byte	0x04, 0x17
        /*000a*/ 	.short	(.L_9 - .L_8)
.L_8:
        /*000c*/ 	.word	0x00000000
        /*0010*/ 	.short	0x0003
        /*0012*/ 	.short	0x0014
        /*0014*/ 	.byte	0x00, 0xf0, 0x11, 0x00


	//----- nvinfo : EIATTR_KPARAM_INFO
	.align		4
.L_9:
        /*0018*/ 	.byte	0x04, 0x17
        /*001a*/ 	.short	(.L_11 - .L_10)
.L_10:
        /*001c*/ 	.word	0x00000000
        /*0020*/ 	.short	0x0002
        /*0022*/ 	.short	0x0010
        /*0024*/ 	.byte	0x00, 0xf0, 0x11, 0x00


	//----- nvinfo : EIATTR_KPARAM_INFO
	.align		4
.L_11:
        /*0028*/ 	.byte	0x04, 0x17
        /*002a*/ 	.short	(.L_13 - .L_12)
.L_12:
        /*002c*/ 	.word	0x00000000
        /*0030*/ 	.short	0x0001
        /*0032*/ 	.short	0x0008
        /*0034*/ 	.byte	0x00, 0xf5, 0x21, 0x00


	//----- nvinfo : EIATTR_KPARAM_INFO
	.align		4
.L_13:
        /*0038*/ 	.byte	0x04, 0x17
        /*003a*/ 	.short	(.L_15 - .L_14)
.L_14:
        /*003c*/ 	.word	0x00000000
        /*0040*/ 	.short	0x0000
        /*0042*/ 	.short	0x0000
        /*0044*/ 	.byte	0x00, 0xf5, 0x21, 0x00


	//----- nvinfo : EIATTR_SPARSE_MMA_MASK
	.align		4
.L_15:
        /*0048*/ 	.byte	0x03, 0x50
        /*004a*/ 	.short	0x0000


	//----- nvinfo : EIATTR_MAXREG_COUNT
	.align		4
        /*004c*/ 	.byte	0x03, 0x1b
        /*004e*/ 	.short	0x00ff


	//----- nvinfo : EIATTR_NUM_BARRIERS
	.align		4
        /*0050*/ 	.byte	0x02, 0x4c
        /*0052*/ 	.byte	0x01
	.zero		1


	//----- nvinfo : EIATTR_MERCURY_ISA_VERSION
	.align		4
        /*0054*/ 	.byte	0x03, 0x5f
        /*0056*/ 	.short	0x0101


	//----- nvinfo : EIATTR_VRC_CTA_INIT_COUNT
	.align		4
        /*0058*/ 	.byte	0x02, 0x4a
	.zero		1
	.zero		1


	//----- nvinfo : EIATTR_EXIT_INSTR_OFFSETS
	.align		4
        /*005c*/ 	.byte	0x04, 0x1c
        /*005e*/ 	.short	(.L_17 - .L_16)


	//   ....[0]....
.L_16:
        /*0060*/ 	.word	0x000001a0


	//   ....[1]....
        /*0064*/ 	.word	0x00000250


	//----- nvinfo : EIATTR_CBANK_PARAM_SIZE
	.align		4
.L_17:
        /*0068*/ 	.byte	0x03, 0x19
        /*006a*/ 	.short	0x0018


	//----- nvinfo : EIATTR_PARAM_CBANK
	.align		4
        /*006c*/ 	.byte	0x04, 0x0a
        /*006e*/ 	.short	(.L_19 - .L_18)
	.align		4
.L_18:
        /*0070*/ 	.word	index@(.nv.constant0._Z23matrix_transpose_kernelILi32EEvPKfPfii)
        /*0074*/ 	.short	0x0380
        /*0076*/ 	.short	0x0018


	//----- nvinfo : EIATTR_SW_WAR
	.align		4
.L_19:
        /*0078*/ 	.byte	0x04, 0x36
        /*007a*/ 	.short	(.L_21 - .L_20)
.L_20:
        /*007c*/ 	.word	0x00000008
.L_21:


//--------------------- .nv.callgraph             --------------------------
	.section	.nv.callgraph,"",@"SHT_CUDA_CALLGRAPH"
	.align	4
	.sectionentsize	8
	.align		4
        /*0000*/ 	.word	0x00000000
	.align		4
        /*0004*/ 	.word	0xffffffff
	.align		4
        /*0008*/ 	.word	0x00000000
	.align		4
        /*000c*/ 	.word	0xfffffffe
	.align		4
        /*0010*/ 	.word	0x00000000
	.align		4
        /*0014*/ 	.word	0xfffffffd
	.align		4
        /*0018*/ 	.word	0x00000000
	.align		4
        /*001c*/ 	.word	0xfffffffc


//--------------------- .text._Z23matrix_transpose_kernelILi32EEvPKfPfii --------------------------
	.section	.text._Z23matrix_transpose_kernelILi32EEvPKfPfii,"ax",@progbits
	.align	128
        .global         _Z23matrix_transpose_kernelILi32EEvPKfPfii
        .type           _Z23matrix_transpose_kernelILi32EEvPKfPfii,@function
        .size           _Z23matrix_transpose_kernelILi32EEvPKfPfii,(.L_x_1 - _Z23matrix_transpose_kernelILi32EEvPKfPfii)
        .other          _Z23matrix_transpose_kernelILi32EEvPKfPfii,@"STO_CUDA_ENTRY STV_DEFAULT"
_Z23matrix_transpose_kernelILi32EEvPKfPfii:
.text._Z23matrix_transpose_kernelILi32EEvPKfPfii:
[----:B------:R-:W-:Y:S01]  /*0000*/  LDC R1, c[0x0][0x37c] ;  /* 0x0000df00ff017b82 */ /* 0x000fe20000000800 */
[----:B------:R-:W0:Y:S01]  /*0010*/  S2R R9, SR_TID.Y ;  /* 0x0000000000097919 */ /* 0x000e220000002200 */
[----:B------:R-:W1:Y:S01]  /*0020*/  LDCU.64 UR6, c[0x0][0x390] ;  /* 0x00007200ff0677ac */ /* 0x000e620008000a00 */
[----:B------:R-:W0:Y:S01]  /*0030*/  S2R R6, SR_CTAID.Y ;  /* 0x0000000000067919 */ /* 0x000e220000002600 */
[----:B------:R-:W2:Y:S01]  /*0040*/  LDCU.64 UR4, c[0x0][0x358] ;  /* 0x00006b00ff0477ac */ /* 0x000ea20008000a00 */
[----:B------:R-:W3:Y:S01]  /*0050*/  S2R R11, SR_TID.X ;  /* 0x00000000000b7919 */ /* 0x000ee20000002100 */
[----:B------:R-:W3:Y:S01]  /*0060*/  S2R R4, SR_CTAID.X ;  /* 0x0000000000047919 */ /* 0x000ee20000002500 */
[----:B0-----:R-:W-:-:S05]  /*0070*/  IMAD R5, R6, 0x20, R9 ;  /* 0x0000002006057824 */ /* 0x001fca00078e0209 */
[----:B-1----:R-:W-:Y:S01]  /*0080*/  ISETP.GE.AND P0, PT, R5, UR6, PT ;  /* 0x0000000605007c0c */ /* 0x002fe2000bf06270 */
[----:B---3--:R-:W-:-:S04]  /*0090*/  IMAD R0, R4, 0x20, R11 ;  /* 0x0000002004007824 */ /* 0x008fc800078e020b */
[----:B------:R-:W-:Y:S01]  /*00a0*/  IMAD R5, R5, UR7, R0 ;  /* 0x0000000705057c24 */ /* 0x000fe2000f8e0200 */
[----:B------:R-:W-:-:S13]  /*00b0*/  ISETP.GE.OR P0, PT, R0, UR7, P0 ;  /* 0x0000000700007c0c */ /* 0x000fda0008706670 */
[----:B------:R-:W0:Y:S02]  /*00c0*/  @!P0 LDC.64 R2, c[0x0][0x380] ;  /* 0x0000e000ff028b82 */ /* 0x000e240000000a00 */
[----:B0-----:R-:W-:-:S06]  /*00d0*/  @!P0 IMAD.WIDE R2, R5, 0x4, R2 ;  /* 0x0000000405028825 */ /* 0x001fcc00078e0202 */
[----:B--2---:R-:W2:Y:S01]  /*00e0*/  @!P0 LDG.E R2, desc[UR4][R2.64] ;  /* 0x0000000402028981 */ /* 0x004ea2000c1e1900 */
[----:B------:R-:W-:Y:S01]  /*00f0*/  @!P0 MOV R0, 0x400 ;  /* 0x0000040000008802 */ /* 0x000fe20000000f00 */
[----:B------:R-:W-:Y:S01]  /*0100*/  IMAD R4, R4, 0x20, R9 ;  /* 0x0000002004047824 */ /* 0x000fe200078e0209 */
[----:B------:R-:W-:Y:S01]  /*0110*/  LEA R7, R6, R11, 0x5 ;  /* 0x0000000b06077211 */ /* 0x000fe200078e28ff */
[----:B------:R-:W0:Y:S03]  /*0120*/  @!P0 S2R R5, SR_CgaCtaId ;  /* 0x0000000000058919 */ /* 0x000e260000008800 */
[----:B------:R-:W-:-:S04]  /*0130*/  ISETP.GE.AND P1, PT, R7, UR6, PT ;  /* 0x0000000607007c0c */ /* 0x000fc8000bf26270 */
[----:B------:R-:W-:Y:S02]  /*0140*/  ISETP.GE.OR P1, PT, R4, UR7, P1 ;  /* 0x0000000704007c0c */ /* 0x000fe40008f26670 */
[----:B0-----:R-:W-:-:S05]  /*0150*/  @!P0 LEA R0, R5, R0, 0x18 ;  /* 0x0000000005008211 */ /* 0x001fca00078ec0ff */
[----:B------:R-:W-:-:S05]  /*0160*/  @!P0 IMAD R0, R9, 0x84, R0 ;  /* 0x0000008409008824 */ /* 0x000fca00078e0200 */
[----:B------:R-:W-:-:S05]  /*0170*/  @!P0 LEA R5, R11, R0, 0x2 ;  /* 0x000000000b058211 */ /* 0x000fca00078e10ff */
[----:B--2---:R0:W-:Y:S01]  /*0180*/  @!P0 STS [R5], R2 ;  /* 0x0000000205008388 */ /* 0x0041e20000000800 */
[----:B------:R-:W-:Y:S06]  /*0190*/  BAR.SYNC.DEFER_BLOCKING 0x0 ;  /* 0x0000000000007b1d */ /* 0x000fec0000010000 */
[----:B------:R-:W-:Y:S05]  /*01a0*/  @P1 EXIT ;  /* 0x000000000000194d */ /* 0x000fea0003800000 */
[----:B------:R-:W1:Y:S01]  /*01b0*/  S2R R3, SR_CgaCtaId ;  /* 0x0000000000037919 */ /* 0x000e620000008800 */
[----:B------:R-:W-:Y:S01]  /*01c0*/  MOV R0, 0x400 ;  /* 0x0000040000007802 */ /* 0x000fe20000000f00 */
[----:B------:R-:W-:-:S03]  /*01d0*/  IMAD R7, R4, UR6, R7 ;  /* 0x0000000604077c24 */ /* 0x000fc6000f8e0207 */
[----:B-1----:R-:W-:Y:S02]  /*01e0*/  LEA R0, R3, R0, 0x18 ;  /* 0x0000000003007211 */ /* 0x002fe400078ec0ff */
[----:B0-----:R-:W0:Y:S03]  /*01f0*/  LDC.64 R2, c[0x0][0x388] ;  /* 0x0000e200ff027b82 */ /* 0x001e260000000a00 */
[----:B------:R-:W-:-:S04]  /*0200*/  IMAD R0, R11, 0x84, R0 ;  /* 0x000000840b007824 */ /* 0x000fc800078e0200 */
[----:B------:R-:W-:-:S05]  /*0210*/  IMAD R0, R9, 0x4, R0 ;  /* 0x0000000409007824 */ /* 0x000fca00078e0200 */
[----:B------:R-:W1:Y:S01]  /*0220*/  LDS R5, [R0] ;  /* 0x0000000000057984 */ /* 0x000e620000000800 */
[----:B0-----:R-:W-:-:S05]  /*0230*/  IMAD.WIDE.U32 R2, R7, 0x4, R2 ;  /* 0x0000000407027825 */ /* 0x001fca00078e0002 */
[----:B-1----:R-:W-:Y:S01]  /*0240*/  STG.E desc[UR4][R2.64], R5 ;  /* 0x0000000502007986 */ /* 0x002fe2000c101904 */
[----:B------:R-:W-:Y:S05]  /*0250*/  EXIT ;  /* 0x000000000000794d */ /* 0x000fea0003800000 */
.L_x_0:
[----:B------:R-:W-:-:S00]  /*0260*/  BRA `(.L_x_0) ;  /* 0xfffffffc00fc7947 */ /* 0x000fc0000383ffff */
[----:B------:R-:W-:-:S00]  /*0270*/  NOP ;  /* 0x0000000000007918 */ /* 0x000fc00000000000 */
        /* <DEDUP_REMOVED lines=8> */
.L_x_1:


//--------------------- .nv.shared._Z23matrix_transpose_kernelILi32EEvPKfPfii --------------------------
	.section	.nv.shared._Z23matrix_transpose_kernelILi32EEvPKfPfii,"aw",@nobits
	.sectionflags	@""
	.align	4
.nv.shared._Z23matrix_transpose_kernelILi32EEvPKfPfii:
	.zero		5248


//--------------------- .nv.shared.reserved.0     --------------------------
	.section	.nv.shared.reserved.0,"aw",@nobits
	.weak		__nv_reservedSMEM_offset_0_alias
	.size		__nv_reservedSMEM_offset_0_alias, 0, 64
	.other		__nv_reservedSMEM_offset_0_alias,@"STO_CUDA_RESERVED_SHARED STV_DEFAULT"
__nv_reservedSMEM_offset_0_alias:
	.zero		0
	.zero		64


//--------------------- .nv.constant0._Z23matrix_transpose_kernelILi32EEvPKfPfii --------------------------
	.section	.nv.constant0._Z23matrix_transpose_kernelILi32EEvPKfPfii,"a",@progbits
	.sectionflags	@""
	.align	4
.nv.constant0._Z23matrix_transpose_kernelILi32EEvPKfPfii:
	.zero		920


//--------------------- SYMBOLS --------------------------

	.type		.nv.reservedSmem.offset0,@object
	.size		.nv.reservedSmem.offset0,0x4
	.type		.nv.reservedSmem.cap,@object
	.size		.nv.reservedSmem.cap,0x4
